	.headerflags	@"EF_CUDA_TEXMODE_UNIFIED EF_CUDA_64BIT_ADDRESS EF_CUDA_ACCELERATORS EF_CUDA_SM90 EF_CUDA_VIRTUAL_SM(EF_CUDA_SM90)"
	.elftype	@"ET_EXEC"


//--------------------- .nv.info                  --------------------------
	.section	.nv.info,"",@"SHT_CUDA_INFO"
	.align	4


	//----- nvinfo : EIATTR_REGCOUNT
	.align		4
        /*0000*/ 	.byte	0x04, 0x2f
        /*0002*/ 	.short	(.L_1 - .L_0)
	.align		4
.L_0:
        /*0004*/ 	.word	index@(triton_poi_fused_convolution_leaky_relu_7)
        /*0008*/ 	.word	0x0000000e


	//----- nvinfo : EIATTR_MIN_STACK_SIZE
	.align		4
.L_1:
        /*000c*/ 	.byte	0x04, 0x12
        /*000e*/ 	.short	(.L_3 - .L_2)
	.align		4
.L_2:
        /*0010*/ 	.word	index@(triton_poi_fused_convolution_leaky_relu_7)
        /*0014*/ 	.word	0x00000000


	//----- nvinfo : EIATTR_FRAME_SIZE
	.align		4
.L_3:
        /*0018*/ 	.byte	0x04, 0x11
        /*001a*/ 	.short	(.L_5 - .L_4)
	.align		4
.L_4:
        /*001c*/ 	.word	index@(triton_poi_fused_convolution_leaky_relu_7)
        /*0020*/ 	.word	0x00000000


	//----- nvinfo : EIATTR_MIN_STACK_SIZE
	.align		4
.L_5:
        /*0024*/ 	.byte	0x04, 0x12
        /*0026*/ 	.short	(.L_7 - .L_6)
	.align		4
.L_6:
        /*0028*/ 	.word	index@(triton_poi_fused_convolution_leaky_relu_7)
        /*002c*/ 	.word	0x00000000
.L_7:


//--------------------- .nv.info.triton_poi_fused_convolution_leaky_relu_7 --------------------------
	.section	.nv.info.triton_poi_fused_convolution_leaky_relu_7,"",@"SHT_CUDA_INFO"
	.sectionflags	@""
	.align	4


	//----- nvinfo : EIATTR_CUDA_API_VERSION
	.align		4
        /*0000*/ 	.byte	0x04, 0x37
        /*0002*/ 	.short	(.L_9 - .L_8)
.L_8:
        /*0004*/ 	.word	0x0000007c


	//----- nvinfo : EIATTR_KPARAM_INFO
	.align		4
.L_9:
        /*0008*/ 	.byte	0x04, 0x17
        /*000a*/ 	.short	(.L_11 - .L_10)
.L_10:
        /*000c*/ 	.word	0x00000000
        /*0010*/ 	.short	0x0003
        /*0012*/ 	.short	0x0018
        /*0014*/ 	.byte	0x00, 0xf0, 0x11, 0x00


	//----- nvinfo : EIATTR_KPARAM_INFO
	.align		4
.L_11:
        /*0018*/ 	.byte	0x04, 0x17
        /*001a*/ 	.short	(.L_13 - .L_12)
.L_12:
        /*001c*/ 	.word	0x00000000
        /*0020*/ 	.short	0x0002
        /*0022*/ 	.short	0x0010
        /*0024*/ 	.byte	0x00, 0xf4, 0x21, 0x00


	//----- nvinfo : EIATTR_KPARAM_INFO
	.align		4
.L_13:
        /*0028*/ 	.byte	0x04, 0x17
        /*002a*/ 	.short	(.L_15 - .L_14)
.L_14:
        /*002c*/ 	.word	0x00000000
        /*0030*/ 	.short	0x0001
        /*0032*/ 	.short	0x0008
        /*0034*/ 	.byte	0x00, 0xf4, 0x21, 0x00


	//----- nvinfo : EIATTR_KPARAM_INFO
	.align		4
.L_15:
        /*0038*/ 	.byte	0x04, 0x17
        /*003a*/ 	.short	(.L_17 - .L_16)
.L_16:
        /*003c*/ 	.word	0x00000000
        /*0040*/ 	.short	0x0000
        /*0042*/ 	.short	0x0000
        /*0044*/ 	.byte	0x00, 0xf4, 0x21, 0x00


	//----- nvinfo : EIATTR_SPARSE_MMA_MASK
	.align		4
.L_17:
        /*0048*/ 	.byte	0x03, 0x50
        /*004a*/ 	.short	0x0000


	//----- nvinfo : EIATTR_MAXREG_COUNT
	.align		4
        /*004c*/ 	.byte	0x03, 0x1b
        /*004e*/ 	.short	0x00ff


	//----- nvinfo : EIATTR_EXIT_INSTR_OFFSETS
	.align		4
        /*0050*/ 	.byte	0x04, 0x1c
        /*0052*/ 	.short	(.L_19 - .L_18)


	//   ....[0]....
.L_18:
        /*0054*/ 	.word	0x000001d0


	//   ....[1]....
        /*0058*/ 	.word	0x000001f0


	//----- nvinfo : EIATTR_REQNTID
	.align		4
.L_19:
        /*005c*/ 	.byte	0x04, 0x10
        /*005e*/ 	.short	(.L_21 - .L_20)
.L_20:
        /*0060*/ 	.word	0x00000080
        /*0064*/ 	.word	0x00000001
        /*0068*/ 	.word	0x00000001


	//----- nvinfo : EIATTR_CBANK_PARAM_SIZE
	.align		4
.L_21:
        /*006c*/ 	.byte	0x03, 0x19
        /*006e*/ 	.short	0x001c


	//----- nvinfo : EIATTR_PARAM_CBANK
	.align		4
        /*0070*/ 	.byte	0x04, 0x0a
        /*0072*/ 	.short	(.L_23 - .L_22)
	.align		4
.L_22:
        /*0074*/ 	.word	index@(.nv.constant0.triton_poi_fused_convolution_leaky_relu_7)
        /*0078*/ 	.short	0x0210
        /*007a*/ 	.short	0x001c


	//----- nvinfo : EIATTR_SW_WAR
	.align		4
.L_23:
        /*007c*/ 	.byte	0x04, 0x36
        /*007e*/ 	.short	(.L_25 - .L_24)
.L_24:
        /*0080*/ 	.word	0x00000008
.L_25:


//--------------------- .nv.callgraph             --------------------------
	.section	.nv.callgraph,"",@"SHT_CUDA_CALLGRAPH"
	.align	4
	.sectionentsize	8
	.align		4
        /*0000*/ 	.word	0x00000000
	.align		4
        /*0004*/ 	.word	0xffffffff
	.align		4
        /*0008*/ 	.word	0x00000000
	.align		4
        /*000c*/ 	.word	0xfffffffe
	.align		4
        /*0010*/ 	.word	0x00000000
	.align		4
        /*0014*/ 	.word	0xfffffffd
	.align		4
        /*0018*/ 	.word	0x00000000
	.align		4
        /*001c*/ 	.word	0xfffffffc


//--------------------- .text.triton_poi_fused_convolution_leaky_relu_7 --------------------------
	.section	.text.triton_poi_fused_convolution_leaky_relu_7,"ax",@progbits
	.align	128
        .global         triton_poi_fused_convolution_leaky_relu_7
        .type           triton_poi_fused_convolution_leaky_relu_7,@function
        .size           triton_poi_fused_convolution_leaky_relu_7,(.L_x_1 - triton_poi_fused_convolution_leaky_relu_7)
        .other          triton_poi_fused_convolution_leaky_relu_7,@"STO_CUDA_ENTRY STV_DEFAULT"
triton_poi_fused_convolution_leaky_relu_7:
.text.triton_poi_fused_convolution_leaky_relu_7:
[----:B------:R-:W0:Y:S02]  /*0000*/  LDC R1, c[0x0][0x28] ;  /* 0x00000a00ff017b82 */ /* 0x000e240000000800 */
[----:B------:R-:W1:Y:S01]  /*0010*/  S2R R0, SR_TID.X ;  /* 0x0000000000007919 */ /* 0x000e620000002100 */
[----:B------:R-:W2:Y:S01]  /*0020*/  LDC.64 R4, c[0x0][0x218] ;  /* 0x00008600ff047b82 */ /* 0x000ea20000000a00 */
[----:B------:R-:W-:Y:S01]  /*0030*/  ULDC.64 UR4, c[0x0][0x208] ;  /* 0x0000820000047ab9 */ /* 0x000fe20000000a00 */
[----:B------:R-:W-:Y:S01]  /*0040*/  ULDC.64 UR6, c[0x0][0x220] ;  /* 0x0000880000067ab9 */ /* 0x000fe20000000a00 */
[----:B------:R-:W3:Y:S05]  /*0050*/  S2R R7, SR_CTAID.X ;  /* 0x0000000000077919 */ /* 0x000eea0000002500 */
[----:B------:R-:W4:Y:S01]  /*0060*/  LDC.64 R2, c[0x0][0x210] ;  /* 0x00008400ff027b82 */ /* 0x000f220000000a00 */
[----:B-1----:R-:W-:-:S05]  /*0070*/  LOP3.LUT R0, R0, 0x7f, RZ, 0xc0, !PT ;  /* 0x0000007f00007812 */ /* 0x002fca00078ec0ff */
[----:B---3--:R-:W-:-:S04]  /*0080*/  IMAD R7, R7, 0x80, R0 ;  /* 0x0000008007077824 */ /* 0x008fc800078e0200 */
[C---:B------:R-:W-:Y:S01]  /*0090*/  IMAD.HI R0, R7.reuse, 0x55555556, RZ ;  /* 0x5555555607007827 */ /* 0x040fe200078e02ff */
[----:B------:R-:W-:-:S03]  /*00a0*/  ISETP.GE.AND P1, PT, R7, 0x1800, PT ;  /* 0x000018000700780c */ /* 0x000fc60003f26270 */
[----:B----4-:R-:W-:Y:S01]  /*00b0*/  IMAD.WIDE R2, R7, 0x4, R2 ;  /* 0x0000000407027825 */ /* 0x010fe200078e0202 */
[----:B------:R-:W-:-:S04]  /*00c0*/  LEA.HI R0, R0, R0, RZ, 0x1 ;  /* 0x0000000000007211 */ /* 0x000fc800078f08ff */
[----:B------:R-:W-:-:S04]  /*00d0*/  SHF.R.S32.HI R9, RZ, 0x1f, R0 ;  /* 0x0000001fff097819 */ /* 0x000fc80000011400 */
[----:B------:R-:W-:-:S04]  /*00e0*/  LEA.HI R9, R9, R0, RZ, 0x9 ;  /* 0x0000000009097211 */ /* 0x000fc800078f48ff */
[----:B------:R-:W-:-:S05]  /*00f0*/  LOP3.LUT R9, R9, 0xfffffe00, RZ, 0xc0, !PT ;  /* 0xfffffe0009097812 */ /* 0x000fca00078ec0ff */
[----:B------:R-:W-:Y:S02]  /*0100*/  IMAD.IADD R9, R0, 0x1, -R9 ;  /* 0x0000000100097824 */ /* 0x000fe400078e0a09 */
[----:B------:R-:W-:Y:S02]  /*0110*/  IMAD.MOV.U32 R0, RZ, RZ, RZ ;  /* 0x000000ffff007224 */ /* 0x000fe400078e00ff */
[----:B--2---:R-:W-:-:S04]  /*0120*/  IMAD.WIDE R4, R9, 0x4, R4 ;  /* 0x0000000409047825 */ /* 0x004fc800078e0204 */
[----:B------:R-:W-:Y:S01]  /*0130*/  IMAD.MOV.U32 R9, RZ, RZ, RZ ;  /* 0x000000ffff097224 */ /* 0x000fe200078e00ff */
[----:B------:R-:W2:Y:S05]  /*0140*/  @!P1 LDG.E R0, desc[UR4][R2.64] ;  /* 0x0000000402009981 */ /* 0x000eaa000c1e1900 */
[----:B------:R-:W2:Y:S01]  /*0150*/  @!P1 LDG.E.EL R9, desc[UR4][R4.64] ;  /* 0x0000000404099981 */ /* 0x000ea2000c2e1900 */
[----:B------:R-:W-:-:S04]  /*0160*/  IADD3 R6, P2, R7, UR6, RZ ;  /* 0x0000000607067c10 */ /* 0x000fc8000ff5e0ff */
[----:B------:R-:W-:Y:S02]  /*0170*/  LEA.HI.X.SX32 R7, R7, UR7, 0x1, P2 ;  /* 0x0000000707077c11 */ /* 0x000fe400090f0eff */
[----:B--2---:R-:W-:Y:S01]  /*0180*/  FSETP.GT.AND P0, PT, R0, -R9, PT ;  /* 0x800000090000720b */ /* 0x004fe20003f04000 */
[----:B------:R-:W-:-:S03]  /*0190*/  FADD R9, R9, R0 ;  /* 0x0000000009097221 */ /* 0x000fc60000000000 */
[----:B------:R-:W-:-:S05]  /*01a0*/  SEL R11, RZ, 0x1, !P0 ;  /* 0x00000001ff0b7807 */ /* 0x000fca0004000000 */
[----:B------:R1:W-:Y:S04]  /*01b0*/  @!P1 STG.E.U8 desc[UR4][R6.64], R11 ;  /* 0x0000000b06009986 */ /* 0x0003e8000c101104 */
[----:B------:R-:W-:Y:S01]  /*01c0*/  @!P0 FMUL R9, R9, 0.10000000149011611938 ;  /* 0x3dcccccd09098820 */ /* 0x000fe20000400000 */
[----:B------:R-:W-:Y:S06]  /*01d0*/  @P1 EXIT ;  /* 0x000000000000194d */ /* 0x000fec0003800000 */
[----:B------:R-:W-:Y:S01]  /*01e0*/  STG.E desc[UR4][R2.64], R9 ;  /* 0x0000000902007986 */ /* 0x000fe2000c101904 */
[----:B------:R-:W-:Y:S05]  /*01f0*/  EXIT ;  /* 0x000000000000794d */ /* 0x000fea0003800000 */
.L_x_0:
[----:B------:R-:W-:-:S00]  /*0200*/  BRA `(.L_x_0) ;  /* 0xfffffffc00fc7947 */ /* 0x000fc0000383ffff */
[----:B------:R-:W-:-:S00]  /*0210*/  NOP ;  /* 0x0000000000007918 */ /* 0x000fc00000000000 */
        /* <DEDUP_REMOVED lines=14> */
.L_x_1:


//--------------------- .nv.constant0.triton_poi_fused_convolution_leaky_relu_7 --------------------------
	.section	.nv.constant0.triton_poi_fused_convolution_leaky_relu_7,"a",@progbits
	.sectionflags	@""
	.align	4
.nv.constant0.triton_poi_fused_convolution_leaky_relu_7:
	.zero		556
